//
// Generated by NVIDIA NVVM Compiler
//
// Compiler Build ID: CL-36424714
// Cuda compilation tools, release 13.0, V13.0.88
// Based on NVVM 20.0.0
//

.version 9.0
.target sm_100
.address_size 64

	// .globl	_Z17bitonic_sort_stepPiii

.visible .entry _Z17bitonic_sort_stepPiii(
	.param .u64 .ptr .align 1 _Z17bitonic_sort_stepPiii_param_0,
	.param .u32 _Z17bitonic_sort_stepPiii_param_1,
	.param .u32 _Z17bitonic_sort_stepPiii_param_2
)
{
	.reg .pred 	%p<5>;
	.reg .b32 	%r<15>;
	.reg .b32 	%f<3>;
	.reg .b64 	%rd<11>;

	ld.param.u64 	%rd6, [_Z17bitonic_sort_stepPiii_param_0];
	ld.param.u32 	%r8, [_Z17bitonic_sort_stepPiii_param_1];
	ld.param.u32 	%r7, [_Z17bitonic_sort_stepPiii_param_2];
	cvta.to.global.u64 	%rd1, %rd6;
	mov.u32 	%r9, %tid.x;
	mov.u32 	%r10, %ntid.x;
	mov.u32 	%r11, %ctaid.x;
	mad.lo.s32 	%r1, %r10, %r11, %r9;
	xor.b32  	%r2, %r8, %r1;
	setp.le.u32 	%p1, %r2, %r1;
	@%p1 bra 	$L__BB0_6;
	and.b32  	%r12, %r7, %r1;
	setp.ne.s32 	%p2, %r12, 0;
	@%p2 bra 	$L__BB0_4;
	mul.wide.u32 	%rd9, %r1, 4;
	add.s64 	%rd2, %rd1, %rd9;
	ld.global.u32 	%r3, [%rd2];
	mul.wide.u32 	%rd10, %r2, 4;
	add.s64 	%rd3, %rd1, %rd10;
	ld.global.u32 	%r4, [%rd3];
	setp.le.s32 	%p4, %r3, %r4;
	@%p4 bra 	$L__BB0_6;
	cvt.rn.f32.s32 	%f2, %r3;
	st.global.u32 	[%rd2], %r4;
	cvt.rzi.s32.f32 	%r14, %f2;
	st.global.u32 	[%rd3], %r14;
	bra.uni 	$L__BB0_6;
$L__BB0_4:
	mul.wide.u32 	%rd7, %r1, 4;
	add.s64 	%rd4, %rd1, %rd7;
	ld.global.u32 	%r5, [%rd4];
	mul.wide.u32 	%rd8, %r2, 4;
	add.s64 	%rd5, %rd1, %rd8;
	ld.global.u32 	%r6, [%rd5];
	setp.ge.s32 	%p3, %r5, %r6;
	@%p3 bra 	$L__BB0_6;
	cvt.rn.f32.s32 	%f1, %r5;
	st.global.u32 	[%rd4], %r6;
	cvt.rzi.s32.f32 	%r13, %f1;
	st.global.u32 	[%rd5], %r13;
$L__BB0_6:
	ret;

}


// ===== COMPILED SASS (sm_100) =====

	.target	sm_100

	.elftype	@"ET_EXEC"


//--------------------- .note.nv.tkinfo           --------------------------
	.section	.note.nv.tkinfo,"",@"SHT_NOTE"
	.sectionflags	@"SHF_NOTE_NV_TKINFO"
	.tkinfo
        /*0018*/ 	.word	0x00000002
        /*0030*/ 	.string	""
        /*0030*/ 	.string	"ptxas"
        /*0030*/ 	.string	"Cuda compilation tools, release 13.0, V13.0.88"
        /*0030*/ 	.string	"Build cuda_13.0.r13.0/compiler.36424714_0"
        /*0030*/ 	.string	"-arch sm_100 -m 64 "



//--------------------- .note.nv.cuinfo           --------------------------
	.section	.note.nv.cuinfo,"",@"SHT_NOTE"
	.sectionflags	@"SHF_NOTE_NV_CUINFO"
        /*0018*/ 	.short	0x0002
        /*001a*/ 	.short	0x0064
        /*001c*/ 	.short	0x0082
	.zero		2


//--------------------- .nv.info                  --------------------------
	.section	.nv.info,"",@"SHT_CUDA_INFO"
	.align	4


	//----- nvinfo : EIATTR_REGCOUNT
	.align		4
        /*0000*/ 	.byte	0x04, 0x2f
        /*0002*/ 	.short	(.L_1 - .L_0)
	.align		4
.L_0:
        /*0004*/ 	.word	index@(_Z17bitonic_sort_stepPiii)
        /*0008*/ 	.word	0x0000000c


	//----- nvinfo : EIATTR_FRAME_SIZE
	.align		4
.L_1:
        /*000c*/ 	.byte	0x04, 0x11
        /*000e*/ 	.short	(.L_3 - .L_2)
	.align		4
.L_2:
        /*0010*/ 	.word	index@(_Z17bitonic_sort_stepPiii)
        /*0014*/ 	.word	0x00000000


	//----- nvinfo : EIATTR_MIN_STACK_SIZE
	.align		4
.L_3:
        /*0018*/ 	.byte	0x04, 0x12
        /*001a*/ 	.short	(.L_5 - .L_4)
	.align		4
.L_4:
        /*001c*/ 	.word	index@(_Z17bitonic_sort_stepPiii)
        /*0020*/ 	.word	0x00000000
.L_5:


//--------------------- .nv.compat                --------------------------
	.section	.nv.compat,"",@"SHT_CUDA_COMPAT_INFO"
	.align	4
        /*0000*/ 	.byte	0x02, 0x09, 0x00, 0x00, 0x02, 0x02, 0x01, 0x00, 0x02, 0x05, 0x05, 0x00, 0x03, 0x07, 0x01, 0x01
        /*0010*/ 	.byte	0x02, 0x03, 0x00, 0x00, 0x02, 0x06, 0x01, 0x00, 0x04, 0x0b, 0x08, 0x00, 0x09, 0x00, 0x00, 0x00
        /*0020*/ 	.byte	0x00, 0x00, 0x00, 0x00


//--------------------- .nv.info._Z17bitonic_sort_stepPiii --------------------------
	.section	.nv.info._Z17bitonic_sort_stepPiii,"",@"SHT_CUDA_INFO"
	.sectionflags	@""
	.align	4


	//----- nvinfo : EIATTR_CUDA_API_VERSION
	.align		4
        /*0000*/ 	.byte	0x04, 0x37
        /*0002*/ 	.short	(.L_7 - .L_6)
.L_6:
        /*0004*/ 	.word	0x00000082


	//----- nvinfo : EIATTR_KPARAM_INFO
	.align		4
.L_7:
        /*0008*/ 	.byte	0x04, 0x17
        /*000a*/ 	.short	(.L_9 - .L_8)
.L_8:
        /*000c*/ 	.word	0x00000000
        /*0010*/ 	.short	0x0002
        /*0012*/ 	.short	0x000c
        /*0014*/ 	.byte	0x00, 0xf0, 0x11, 0x00


	//----- nvinfo : EIATTR_KPARAM_INFO
	.align		4
.L_9:
        /*0018*/ 	.byte	0x04, 0x17
        /*001a*/ 	.short	(.L_11 - .L_10)
.L_10:
        /*001c*/ 	.word	0x00000000
        /*0020*/ 	.short	0x0001
        /*0022*/ 	.short	0x0008
        /*0024*/ 	.byte	0x00, 0xf0, 0x11, 0x00


	//----- nvinfo : EIATTR_KPARAM_INFO
	.align		4
.L_11:
        /*0028*/ 	.byte	0x04, 0x17
        /*002a*/ 	.short	(.L_13 - .L_12)
.L_12:
        /*002c*/ 	.word	0x00000000
        /*0030*/ 	.short	0x0000
        /*0032*/ 	.short	0x0000
        /*0034*/ 	.byte	0x00, 0xf5, 0x21, 0x00


	//----- nvinfo : EIATTR_SPARSE_MMA_MASK
	.align		4
.L_13:
        /*0038*/ 	.byte	0x03, 0x50
        /*003a*/ 	.short	0x0000


	//----- nvinfo : EIATTR_MAXREG_COUNT
	.align		4
        /*003c*/ 	.byte	0x03, 0x1b
        /*003e*/ 	.short	0x00ff


	//----- nvinfo : EIATTR_MERCURY_ISA_VERSION
	.align		4
        /*0040*/ 	.byte	0x03, 0x5f
        /*0042*/ 	.short	0x0101


	//----- nvinfo : EIATTR_VRC_CTA_INIT_COUNT
	.align		4
        /*0044*/ 	.byte	0x02, 0x4a
	.zero		1
	.zero		1


	//----- nvinfo : EIATTR_EXIT_INSTR_OFFSETS
	.align		4
        /*0048*/ 	.byte	0x04, 0x1c
        /*004a*/ 	.short	(.L_15 - .L_14)


	//   ....[0]....
.L_14:
        /*004c*/ 	.word	0x00000080


	//   ....[1]....
        /*0050*/ 	.word	0x00000130


	//   ....[2]....
        /*0054*/ 	.word	0x00000180


	//   ....[3]....
        /*0058*/ 	.word	0x000001f0


	//   ....[4]....
        /*005c*/ 	.word	0x00000240


	//----- nvinfo : EIATTR_CRS_STACK_SIZE
	.align		4
.L_15:
        /*0060*/ 	.byte	0x04, 0x1e
        /*0062*/ 	.short	(.L_17 - .L_16)
.L_16:
        /*0064*/ 	.word	0x00000000


	//----- nvinfo : EIATTR_CBANK_PARAM_SIZE
	.align		4
.L_17:
        /*0068*/ 	.byte	0x03, 0x19
        /*006a*/ 	.short	0x0010


	//----- nvinfo : EIATTR_PARAM_CBANK
	.align		4
        /*006c*/ 	.byte	0x04, 0x0a
        /*006e*/ 	.short	(.L_19 - .L_18)
	.align		4
.L_18:
        /*0070*/ 	.word	index@(.nv.constant0._Z17bitonic_sort_stepPiii)
        /*0074*/ 	.short	0x0380
        /*0076*/ 	.short	0x0010


	//----- nvinfo : EIATTR_SW_WAR
	.align		4
.L_19:
        /*0078*/ 	.byte	0x04, 0x36
        /*007a*/ 	.short	(.L_21 - .L_20)
.L_20:
        /*007c*/ 	.word	0x00000008
.L_21:


//--------------------- .nv.callgraph             --------------------------
	.section	.nv.callgraph,"",@"SHT_CUDA_CALLGRAPH"
	.align	4
	.sectionentsize	8
	.align		4
        /*0000*/ 	.word	0x00000000
	.align		4
        /*0004*/ 	.word	0xffffffff
	.align		4
        /*0008*/ 	.word	0x00000000
	.align		4
        /*000c*/ 	.word	0xfffffffe
	.align		4
        /*0010*/ 	.word	0x00000000
	.align		4
        /*0014*/ 	.word	0xfffffffd
	.align		4
        /*0018*/ 	.word	0x00000000
	.align		4
        /*001c*/ 	.word	0xfffffffc


//--------------------- .text._Z17bitonic_sort_stepPiii --------------------------
	.section	.text._Z17bitonic_sort_stepPiii,"ax",@progbits
	.align	128
        .global         _Z17bitonic_sort_stepPiii
        .type           _Z17bitonic_sort_stepPiii,@function
        .size           _Z17bitonic_sort_stepPiii,(.L_x_2 - _Z17bitonic_sort_stepPiii)
        .other          _Z17bitonic_sort_stepPiii,@"STO_CUDA_ENTRY STV_DEFAULT"
_Z17bitonic_sort_stepPiii:
.text._Z17bitonic_sort_stepPiii:
[----:B------:R-:W-:Y:S01]  /*0000*/  LDC R1, c[0x0][0x37c] ;  /* 0x0000df00ff017b82 */ /* 0x000fe20000000800 */
[----:B------:R-:W0:Y:S01]  /*0010*/  S2R R7, SR_TID.X ;  /* 0x0000000000077919 */ /* 0x000e220000002100 */
[----:B------:R-:W0:Y:S01]  /*0020*/  LDCU UR4, c[0x0][0x360] ;  /* 0x00006c00ff0477ac */ /* 0x000e220008000800 */
[----:B------:R-:W0:Y:S01]  /*0030*/  S2R R0, SR_CTAID.X ;  /* 0x0000000000007919 */ /* 0x000e220000002500 */
[----:B------:R-:W1:Y:S01]  /*0040*/  LDCU UR5, c[0x0][0x388] ;  /* 0x00007100ff0577ac */ /* 0x000e620008000800 */
[----:B0-----:R-:W-:-:S05]  /*0050*/  IMAD R7, R0, UR4, R7 ;  /* 0x0000000400077c24 */ /* 0x001fca000f8e0207 */
[----:B-1----:R-:W-:-:S04]  /*0060*/  LOP3.LUT R9, R7, UR5, RZ, 0x3c, !PT ;  /* 0x0000000507097c12 */ /* 0x002fc8000f8e3cff */
[----:B------:R-:W-:-:S13]  /*0070*/  ISETP.GT.U32.AND P0, PT, R9, R7, PT ;  /* 0x000000070900720c */ /* 0x000fda0003f04070 */
[----:B------:R-:W-:Y:S05]  /*0080*/  @!P0 EXIT ;  /* 0x000000000000894d */ /* 0x000fea0003800000 */
[----:B------:R-:W0:Y:S02]  /*0090*/  LDCU UR4, c[0x0][0x38c] ;  /* 0x00007180ff0477ac */ /* 0x000e240008000800 */
[----:B0-----:R-:W-:Y:S01]  /*00a0*/  LOP3.LUT P0, RZ, R7, UR4, RZ, 0xc0, !PT ;  /* 0x0000000407ff7c12 */ /* 0x001fe2000f80c0ff */
[----:B------:R-:W0:-:S12]  /*00b0*/  LDCU.64 UR4, c[0x0][0x358] ;  /* 0x00006b00ff0477ac */ /* 0x000e180008000a00 */
[----:B------:R-:W-:Y:S05]  /*00c0*/  @P0 BRA `(.L_x_0) ;  /* 0x0000000000300947 */ /* 0x000fea0003800000 */
[----:B------:R-:W1:Y:S02]  /*00d0*/  LDC.64 R4, c[0x0][0x380] ;  /* 0x0000e000ff047b82 */ /* 0x000e640000000a00 */
[----:B-1----:R-:W-:-:S04]  /*00e0*/  IMAD.WIDE.U32 R2, R7, 0x4, R4 ;  /* 0x0000000407027825 */ /* 0x002fc800078e0004 */
[----:B------:R-:W-:Y:S01]  /*00f0*/  IMAD.WIDE.U32 R4, R9, 0x4, R4 ;  /* 0x0000000409047825 */ /* 0x000fe200078e0004 */
[----:B0-----:R-:W2:Y:S04]  /*0100*/  LDG.E R0, desc[UR4][R2.64] ;  /* 0x0000000402007981 */ /* 0x001ea8000c1e1900 */
[----:B------:R-:W2:Y:S02]  /*0110*/  LDG.E R7, desc[UR4][R4.64] ;  /* 0x0000000404077981 */ /* 0x000ea4000c1e1900 */
[----:B--2---:R-:W-:-:S13]  /*0120*/  ISETP.GT.AND P0, PT, R0, R7, PT ;  /* 0x000000070000720c */ /* 0x004fda0003f04270 */
[----:B------:R-:W-:Y:S05]  /*0130*/  @!P0 EXIT ;  /* 0x000000000000894d */ /* 0x000fea0003800000 */
[----:B------:R-:W-:Y:S01]  /*0140*/  I2FP.F32.S32 R0, R0 ;  /* 0x0000000000007245 */ /* 0x000fe20000201400 */
[----:B------:R-:W-:Y:S03]  /*0150*/  STG.E desc[UR4][R2.64], R7 ;  /* 0x0000000702007986 */ /* 0x000fe6000c101904 */
[----:B------:R-:W0:Y:S02]  /*0160*/  F2I.TRUNC.NTZ R9, R0 ;  /* 0x0000000000097305 */ /* 0x000e24000020f100 */
[----:B0-----:R-:W-:Y:S01]  /*0170*/  STG.E desc[UR4][R4.64], R9 ;  /* 0x0000000904007986 */ /* 0x001fe2000c101904 */
[----:B------:R-:W-:Y:S05]  /*0180*/  EXIT ;  /* 0x000000000000794d */ /* 0x000fea0003800000 */
.L_x_0:
[----:B------:R-:W1:Y:S02]  /*0190*/  LDC.64 R2, c[0x0][0x380] ;  /* 0x0000e000ff027b82 */ /* 0x000e640000000a00 */
[----:B-1----:R-:W-:-:S04]  /*01a0*/  IMAD.WIDE.U32 R4, R7, 0x4, R2 ;  /* 0x0000000407047825 */ /* 0x002fc800078e0002 */
[----:B------:R-:W-:Y:S01]  /*01b0*/  IMAD.WIDE.U32 R2, R9, 0x4, R2 ;  /* 0x0000000409027825 */ /* 0x000fe200078e0002 */
[----:B0-----:R-:W2:Y:S04]  /*01c0*/  LDG.E R0, desc[UR4][R4.64] ;  /* 0x0000000404007981 */ /* 0x001ea8000c1e1900 */
[----:B------:R-:W2:Y:S02]  /*01d0*/  LDG.E R9, desc[UR4][R2.64] ;  /* 0x0000000402097981 */ /* 0x000ea4000c1e1900 */
[----:B--2---:R-:W-:-:S13]  /*01e0*/  ISETP.GE.AND P0, PT, R0, R9, PT ;  /* 0x000000090000720c */ /* 0x004fda0003f06270 */
[----:B------:R-:W-:Y:S05]  /*01f0*/  @P0 EXIT ;  /* 0x000000000000094d */ /* 0x000fea0003800000 */
[----:B------:R-:W-:Y:S01]  /*0200*/  I2FP.F32.S32 R0, R0 ;  /* 0x0000000000007245 */ /* 0x000fe20000201400 */
[----:B------:R-:W-:Y:S03]  /*0210*/  STG.E desc[UR4][R4.64], R9 ;  /* 0x0000000904007986 */ /* 0x000fe6000c101904 */
[----:B------:R-:W0:Y:S02]  /*0220*/  F2I.TRUNC.NTZ R7, R0 ;  /* 0x0000000000077305 */ /* 0x000e24000020f100 */
[----:B0-----:R-:W-:Y:S01]  /*0230*/  STG.E desc[UR4][R2.64], R7 ;  /* 0x0000000702007986 */ /* 0x001fe2000c101904 */
[----:B------:R-:W-:Y:S05]  /*0240*/  EXIT ;  /* 0x000000000000794d */ /* 0x000fea0003800000 */
.L_x_1:
[----:B------:R-:W-:-:S00]  /*0250*/  BRA `(.L_x_1) ;  /* 0xfffffffc00fc7947 */ /* 0x000fc0000383ffff */
[----:B------:R-:W-:-:S00]  /*0260*/  NOP ;  /* 0x0000000000007918 */ /* 0x000fc00000000000 */
        /* <DEDUP_REMOVED lines=9> */
.L_x_2:


//--------------------- .nv.shared.reserved.0     --------------------------
	.section	.nv.shared.reserved.0,"aw",@nobits
	.weak		__nv_reservedSMEM_offset_0_alias
	.size		__nv_reservedSMEM_offset_0_alias, 0, 64
	.other		__nv_reservedSMEM_offset_0_alias,@"STO_CUDA_RESERVED_SHARED STV_DEFAULT"
__nv_reservedSMEM_offset_0_alias:
	.zero		0
	.zero		64


//--------------------- .nv.constant0._Z17bitonic_sort_stepPiii --------------------------
	.section	.nv.constant0._Z17bitonic_sort_stepPiii,"a",@progbits
	.sectionflags	@""
	.align	4
.nv.constant0._Z17bitonic_sort_stepPiii:
	.zero		912


//--------------------- SYMBOLS --------------------------

	.type		.nv.reservedSmem.offset0,@object
	.size		.nv.reservedSmem.offset0,0x4
